//
// Generated by NVIDIA NVVM Compiler
//
// Compiler Build ID: CL-36424714
// Cuda compilation tools, release 13.0, V13.0.88
// Based on NVVM 20.0.0
//

.version 9.0
.target sm_100
.address_size 64

	// .globl	_Z14multiplicationiiPiS_

.visible .entry _Z14multiplicationiiPiS_(
	.param .u32 _Z14multiplicationiiPiS__param_0,
	.param .u32 _Z14multiplicationiiPiS__param_1,
	.param .u64 .ptr .align 1 _Z14multiplicationiiPiS__param_2,
	.param .u64 .ptr .align 1 _Z14multiplicationiiPiS__param_3
)
{
	.reg .pred 	%p<7>;
	.reg .b32 	%r<45>;
	.reg .b64 	%rd<21>;

	ld.param.u32 	%r12, [_Z14multiplicationiiPiS__param_0];
	ld.param.u32 	%r13, [_Z14multiplicationiiPiS__param_1];
	ld.param.u64 	%rd8, [_Z14multiplicationiiPiS__param_2];
	ld.param.u64 	%rd7, [_Z14multiplicationiiPiS__param_3];
	cvta.to.global.u64 	%rd1, %rd8;
	mov.u32 	%r44, %tid.x;
	mov.u32 	%r2, %ntid.x;
	mul.lo.s32 	%r3, %r13, %r12;
	setp.ge.s32 	%p1, %r44, %r3;
	@%p1 bra 	$L__BB0_6;
	cvta.to.global.u64 	%rd9, %rd7;
	rem.s32 	%r14, %r44, %r12;
	mul.wide.u32 	%rd10, %r14, 4;
	add.s64 	%rd2, %rd9, %rd10;
	add.s32 	%r15, %r44, %r2;
	max.u32 	%r16, %r3, %r15;
	setp.lt.u32 	%p2, %r15, %r3;
	selp.u32 	%r17, 1, 0, %p2;
	add.s32 	%r18, %r15, %r17;
	sub.s32 	%r19, %r16, %r18;
	div.u32 	%r20, %r19, %r2;
	add.s32 	%r4, %r20, %r17;
	and.b32  	%r21, %r4, 3;
	setp.eq.s32 	%p3, %r21, 3;
	@%p3 bra 	$L__BB0_4;
	add.s32 	%r22, %r4, 1;
	and.b32  	%r23, %r22, 3;
	mul.wide.u32 	%rd11, %r44, 4;
	add.s64 	%rd20, %rd1, %rd11;
	mul.wide.u32 	%rd4, %r2, 4;
	neg.s32 	%r42, %r23;
	mad.lo.s32 	%r44, %r2, %r23, %r44;
$L__BB0_3:
	.pragma "nounroll";
	ld.global.u32 	%r24, [%rd20];
	ld.global.u32 	%r25, [%rd2];
	mul.lo.s32 	%r26, %r25, %r24;
	st.global.u32 	[%rd20], %r26;
	add.s64 	%rd20, %rd20, %rd4;
	add.s32 	%r42, %r42, 1;
	setp.ne.s32 	%p4, %r42, 0;
	@%p4 bra 	$L__BB0_3;
$L__BB0_4:
	setp.lt.u32 	%p5, %r4, 3;
	@%p5 bra 	$L__BB0_6;
$L__BB0_5:
	mul.wide.u32 	%rd12, %r44, 4;
	add.s64 	%rd13, %rd1, %rd12;
	ld.global.u32 	%r27, [%rd13];
	ld.global.u32 	%r28, [%rd2];
	mul.lo.s32 	%r29, %r28, %r27;
	st.global.u32 	[%rd13], %r29;
	add.s32 	%r30, %r44, %r2;
	mul.wide.u32 	%rd14, %r30, 4;
	add.s64 	%rd15, %rd1, %rd14;
	ld.global.u32 	%r31, [%rd15];
	ld.global.u32 	%r32, [%rd2];
	mul.lo.s32 	%r33, %r32, %r31;
	st.global.u32 	[%rd15], %r33;
	add.s32 	%r34, %r30, %r2;
	mul.wide.u32 	%rd16, %r34, 4;
	add.s64 	%rd17, %rd1, %rd16;
	ld.global.u32 	%r35, [%rd17];
	ld.global.u32 	%r36, [%rd2];
	mul.lo.s32 	%r37, %r36, %r35;
	st.global.u32 	[%rd17], %r37;
	add.s32 	%r38, %r34, %r2;
	mul.wide.u32 	%rd18, %r38, 4;
	add.s64 	%rd19, %rd1, %rd18;
	ld.global.u32 	%r39, [%rd19];
	ld.global.u32 	%r40, [%rd2];
	mul.lo.s32 	%r41, %r40, %r39;
	st.global.u32 	[%rd19], %r41;
	add.s32 	%r44, %r38, %r2;
	setp.lt.s32 	%p6, %r44, %r3;
	@%p6 bra 	$L__BB0_5;
$L__BB0_6:
	ret;

}


// ===== COMPILED SASS (sm_100) =====

	.target	sm_100

	.elftype	@"ET_EXEC"


//--------------------- .note.nv.tkinfo           --------------------------
	.section	.note.nv.tkinfo,"",@"SHT_NOTE"
	.sectionflags	@"SHF_NOTE_NV_TKINFO"
	.tkinfo
        /*0018*/ 	.word	0x00000002
        /*0030*/ 	.string	""
        /*0030*/ 	.string	"ptxas"
        /*0030*/ 	.string	"Cuda compilation tools, release 13.0, V13.0.88"
        /*0030*/ 	.string	"Build cuda_13.0.r13.0/compiler.36424714_0"
        /*0030*/ 	.string	"-arch sm_100 -m 64 "



//--------------------- .note.nv.cuinfo           --------------------------
	.section	.note.nv.cuinfo,"",@"SHT_NOTE"
	.sectionflags	@"SHF_NOTE_NV_CUINFO"
        /*0018*/ 	.short	0x0002
        /*001a*/ 	.short	0x0064
        /*001c*/ 	.short	0x0082
	.zero		2


//--------------------- .nv.info                  --------------------------
	.section	.nv.info,"",@"SHT_CUDA_INFO"
	.align	4


	//----- nvinfo : EIATTR_REGCOUNT
	.align		4
        /*0000*/ 	.byte	0x04, 0x2f
        /*0002*/ 	.short	(.L_1 - .L_0)
	.align		4
.L_0:
        /*0004*/ 	.word	index@(_Z14multiplicationiiPiS_)
        /*0008*/ 	.word	0x00000016


	//----- nvinfo : EIATTR_FRAME_SIZE
	.align		4
.L_1:
        /*000c*/ 	.byte	0x04, 0x11
        /*000e*/ 	.short	(.L_3 - .L_2)
	.align		4
.L_2:
        /*0010*/ 	.word	index@(_Z14multiplicationiiPiS_)
        /*0014*/ 	.word	0x00000000


	//----- nvinfo : EIATTR_MIN_STACK_SIZE
	.align		4
.L_3:
        /*0018*/ 	.byte	0x04, 0x12
        /*001a*/ 	.short	(.L_5 - .L_4)
	.align		4
.L_4:
        /*001c*/ 	.word	index@(_Z14multiplicationiiPiS_)
        /*0020*/ 	.word	0x00000000
.L_5:


//--------------------- .nv.compat                --------------------------
	.section	.nv.compat,"",@"SHT_CUDA_COMPAT_INFO"
	.align	4
        /*0000*/ 	.byte	0x02, 0x09, 0x00, 0x00, 0x02, 0x02, 0x01, 0x00, 0x02, 0x05, 0x05, 0x00, 0x03, 0x07, 0x01, 0x01
        /*0010*/ 	.byte	0x02, 0x03, 0x00, 0x00, 0x02, 0x06, 0x01, 0x00, 0x04, 0x0b, 0x08, 0x00, 0x09, 0x00, 0x00, 0x00
        /*0020*/ 	.byte	0x00, 0x00, 0x00, 0x00


//--------------------- .nv.info._Z14multiplicationiiPiS_ --------------------------
	.section	.nv.info._Z14multiplicationiiPiS_,"",@"SHT_CUDA_INFO"
	.sectionflags	@""
	.align	4


	//----- nvinfo : EIATTR_CUDA_API_VERSION
	.align		4
        /*0000*/ 	.byte	0x04, 0x37
        /*0002*/ 	.short	(.L_7 - .L_6)
.L_6:
        /*0004*/ 	.word	0x00000082


	//----- nvinfo : EIATTR_KPARAM_INFO
	.align		4
.L_7:
        /*0008*/ 	.byte	0x04, 0x17
        /*000a*/ 	.short	(.L_9 - .L_8)
.L_8:
        /*000c*/ 	.word	0x00000000
        /*0010*/ 	.short	0x0003
        /*0012*/ 	.short	0x0010
        /*0014*/ 	.byte	0x00, 0xf5, 0x21, 0x00


	//----- nvinfo : EIATTR_KPARAM_INFO
	.align		4
.L_9:
        /*0018*/ 	.byte	0x04, 0x17
        /*001a*/ 	.short	(.L_11 - .L_10)
.L_10:
        /*001c*/ 	.word	0x00000000
        /*0020*/ 	.short	0x0002
        /*0022*/ 	.short	0x0008
        /*0024*/ 	.byte	0x00, 0xf5, 0x21, 0x00


	//----- nvinfo : EIATTR_KPARAM_INFO
	.align		4
.L_11:
        /*0028*/ 	.byte	0x04, 0x17
        /*002a*/ 	.short	(.L_13 - .L_12)
.L_12:
        /*002c*/ 	.word	0x00000000
        /*0030*/ 	.short	0x0001
        /*0032*/ 	.short	0x0004
        /*0034*/ 	.byte	0x00, 0xf0, 0x11, 0x00


	//----- nvinfo : EIATTR_KPARAM_INFO
	.align		4
.L_13:
        /*0038*/ 	.byte	0x04, 0x17
        /*003a*/ 	.short	(.L_15 - .L_14)
.L_14:
        /*003c*/ 	.word	0x00000000
        /*0040*/ 	.short	0x0000
        /*0042*/ 	.short	0x0000
        /*0044*/ 	.byte	0x00, 0xf0, 0x11, 0x00


	//----- nvinfo : EIATTR_SPARSE_MMA_MASK
	.align		4
.L_15:
        /*0048*/ 	.byte	0x03, 0x50
        /*004a*/ 	.short	0x0000


	//----- nvinfo : EIATTR_MAXREG_COUNT
	.align		4
        /*004c*/ 	.byte	0x03, 0x1b
        /*004e*/ 	.short	0x00ff


	//----- nvinfo : EIATTR_MERCURY_ISA_VERSION
	.align		4
        /*0050*/ 	.byte	0x03, 0x5f
        /*0052*/ 	.short	0x0101


	//----- nvinfo : EIATTR_VRC_CTA_INIT_COUNT
	.align		4
        /*0054*/ 	.byte	0x02, 0x4a
	.zero		1
	.zero		1


	//----- nvinfo : EIATTR_EXIT_INSTR_OFFSETS
	.align		4
        /*0058*/ 	.byte	0x04, 0x1c
        /*005a*/ 	.short	(.L_17 - .L_16)


	//   ....[0]....
.L_16:
        /*005c*/ 	.word	0x00000060


	//   ....[1]....
        /*0060*/ 	.word	0x000004c0


	//   ....[2]....
        /*0064*/ 	.word	0x00000680


	//----- nvinfo : EIATTR_CRS_STACK_SIZE
	.align		4
.L_17:
        /*0068*/ 	.byte	0x04, 0x1e
        /*006a*/ 	.short	(.L_19 - .L_18)
.L_18:
        /*006c*/ 	.word	0x00000000


	//----- nvinfo : EIATTR_CBANK_PARAM_SIZE
	.align		4
.L_19:
        /*0070*/ 	.byte	0x03, 0x19
        /*0072*/ 	.short	0x0018


	//----- nvinfo : EIATTR_PARAM_CBANK
	.align		4
        /*0074*/ 	.byte	0x04, 0x0a
        /*0076*/ 	.short	(.L_21 - .L_20)
	.align		4
.L_20:
        /*0078*/ 	.word	index@(.nv.constant0._Z14multiplicationiiPiS_)
        /*007c*/ 	.short	0x0380
        /*007e*/ 	.short	0x0018


	//----- nvinfo : EIATTR_SW_WAR
	.align		4
.L_21:
        /*0080*/ 	.byte	0x04, 0x36
        /*0082*/ 	.short	(.L_23 - .L_22)
.L_22:
        /*0084*/ 	.word	0x00000008
.L_23:


//--------------------- .nv.callgraph             --------------------------
	.section	.nv.callgraph,"",@"SHT_CUDA_CALLGRAPH"
	.align	4
	.sectionentsize	8
	.align		4
        /*0000*/ 	.word	0x00000000
	.align		4
        /*0004*/ 	.word	0xffffffff
	.align		4
        /*0008*/ 	.word	0x00000000
	.align		4
        /*000c*/ 	.word	0xfffffffe
	.align		4
        /*0010*/ 	.word	0x00000000
	.align		4
        /*0014*/ 	.word	0xfffffffd
	.align		4
        /*0018*/ 	.word	0x00000000
	.align		4
        /*001c*/ 	.word	0xfffffffc


//--------------------- .text._Z14multiplicationiiPiS_ --------------------------
	.section	.text._Z14multiplicationiiPiS_,"ax",@progbits
	.align	128
        .global         _Z14multiplicationiiPiS_
        .type           _Z14multiplicationiiPiS_,@function
        .size           _Z14multiplicationiiPiS_,(.L_x_5 - _Z14multiplicationiiPiS_)
        .other          _Z14multiplicationiiPiS_,@"STO_CUDA_ENTRY STV_DEFAULT"
_Z14multiplicationiiPiS_:
.text._Z14multiplicationiiPiS_:
[----:B------:R-:W-:Y:S01]  /*0000*/  LDC R1, c[0x0][0x37c] ;  /* 0x0000df00ff017b82 */ /* 0x000fe20000000800 */
[----:B------:R-:W0:Y:S07]  /*0010*/  S2R R3, SR_TID.X ;  /* 0x0000000000037919 */ /* 0x000e2e0000002100 */
[----:B------:R-:W1:Y:S08]  /*0020*/  LDC.64 R4, c[0x0][0x380] ;  /* 0x0000e000ff047b82 */ /* 0x000e700000000a00 */
[----:B------:R-:W2:Y:S01]  /*0030*/  LDC R0, c[0x0][0x360] ;  /* 0x0000d800ff007b82 */ /* 0x000ea20000000800 */
[----:B-1----:R-:W-:-:S05]  /*0040*/  IMAD R2, R5, R4, RZ ;  /* 0x0000000405027224 */ /* 0x002fca00078e02ff */
[----:B0-----:R-:W-:-:S13]  /*0050*/  ISETP.GE.AND P0, PT, R3, R2, PT ;  /* 0x000000020300720c */ /* 0x001fda0003f06270 */
[----:B--2---:R-:W-:Y:S05]  /*0060*/  @P0 EXIT ;  /* 0x000000000000094d */ /* 0x004fea0003800000 */
[----:B------:R-:W0:Y:S01]  /*0070*/  I2F.U32.RP R12, R0 ;  /* 0x00000000000c7306 */ /* 0x000e220000209000 */
[----:B------:R-:W-:Y:S01]  /*0080*/  IABS R5, R4 ;  /* 0x0000000400057213 */ /* 0x000fe20000000000 */
[----:B------:R-:W-:Y:S01]  /*0090*/  IMAD.IADD R11, R3, 0x1, R0 ;  /* 0x00000001030b7824 */ /* 0x000fe200078e0200 */
[----:B------:R-:W-:Y:S01]  /*00a0*/  ISETP.NE.U32.AND P3, PT, R0, RZ, PT ;  /* 0x000000ff0000720c */ /* 0x000fe20003f65070 */
[----:B------:R-:W1:Y:S01]  /*00b0*/  LDCU.64 UR4, c[0x0][0x358] ;  /* 0x00006b00ff0477ac */ /* 0x000e620008000a00 */
[----:B------:R-:W-:Y:S02]  /*00c0*/  BSSY.RECONVERGENT B0, `(.L_x_0) ;  /* 0x000003f000007945 */ /* 0x000fe40003800200 */
[----:B------:R-:W-:Y:S01]  /*00d0*/  ISETP.GE.U32.AND P0, PT, R11, R2, PT ;  /* 0x000000020b00720c */ /* 0x000fe20003f06070 */
[----:B------:R-:W2:Y:S08]  /*00e0*/  I2F.RP R10, R5 ;  /* 0x00000005000a7306 */ /* 0x000eb00000209400 */
[----:B0-----:R-:W0:Y:S08]  /*00f0*/  MUFU.RCP R12, R12 ;  /* 0x0000000c000c7308 */ /* 0x001e300000001000 */
[----:B--2---:R-:W2:Y:S01]  /*0100*/  MUFU.RCP R10, R10 ;  /* 0x0000000a000a7308 */ /* 0x004ea20000001000 */
[----:B0-----:R-:W-:Y:S01]  /*0110*/  VIADD R8, R12, 0xffffffe ;  /* 0x0ffffffe0c087836 */ /* 0x001fe20000000000 */
[----:B------:R-:W-:-:S06]  /*0120*/  SEL R12, RZ, 0x1, P0 ;  /* 0x00000001ff0c7807 */ /* 0x000fcc0000000000 */
[----:B------:R0:W3:Y:S01]  /*0130*/  F2I.FTZ.U32.TRUNC.NTZ R9, R8 ;  /* 0x0000000800097305 */ /* 0x0000e2000021f000 */
[----:B--2---:R-:W-:Y:S01]  /*0140*/  VIADD R6, R10, 0xffffffe ;  /* 0x0ffffffe0a067836 */ /* 0x004fe20000000000 */
[----:B------:R-:W-:-:S06]  /*0150*/  VIMNMX.U32 R10, PT, PT, R2, R11, !PT ;  /* 0x0000000b020a7248 */ /* 0x000fcc0007fe0000 */
[----:B------:R2:W4:Y:S01]  /*0160*/  F2I.FTZ.U32.TRUNC.NTZ R7, R6 ;  /* 0x0000000600077305 */ /* 0x000522000021f000 */
[----:B0-----:R-:W-:Y:S01]  /*0170*/  IMAD.MOV.U32 R8, RZ, RZ, RZ ;  /* 0x000000ffff087224 */ /* 0x001fe200078e00ff */
[----:B------:R-:W-:Y:S02]  /*0180*/  IADD3 R11, PT, PT, R10, -R11, -R12 ;  /* 0x8000000b0a0b7210 */ /* 0x000fe40007ffe80c */
[----:B------:R-:W-:Y:S02]  /*0190*/  IABS R10, R3 ;  /* 0x00000003000a7213 */ /* 0x000fe40000000000 */
[----:B---3--:R-:W-:Y:S01]  /*01a0*/  IADD3 R13, PT, PT, RZ, -R9, RZ ;  /* 0x80000009ff0d7210 */ /* 0x008fe20007ffe0ff */
[----:B--2---:R-:W-:-:S04]  /*01b0*/  HFMA2 R6, -RZ, RZ, 0, 0 ;  /* 0x00000000ff067431 */ /* 0x004fc800000001ff */
[----:B------:R-:W-:Y:S01]  /*01c0*/  IMAD R13, R13, R0, RZ ;  /* 0x000000000d0d7224 */ /* 0x000fe200078e02ff */
[----:B----4-:R-:W-:-:S03]  /*01d0*/  IADD3 R14, PT, PT, RZ, -R7, RZ ;  /* 0x80000007ff0e7210 */ /* 0x010fc60007ffe0ff */
[----:B------:R-:W-:-:S04]  /*01e0*/  IMAD.HI.U32 R8, R9, R13, R8 ;  /* 0x0000000d09087227 */ /* 0x000fc800078e0008 */
[----:B------:R-:W-:Y:S02]  /*01f0*/  IMAD R13, R14, R5, RZ ;  /* 0x000000050e0d7224 */ /* 0x000fe400078e02ff */
[----:B------:R-:W-:-:S04]  /*0200*/  IMAD.HI.U32 R9, R8, R11, RZ ;  /* 0x0000000b08097227 */ /* 0x000fc800078e00ff */
[----:B------:R-:W-:Y:S01]  /*0210*/  IMAD.HI.U32 R6, R7, R13, R6 ;  /* 0x0000000d07067227 */ /* 0x000fe200078e0006 */
[----:B------:R-:W-:-:S03]  /*0220*/  IADD3 R7, PT, PT, -R9, RZ, RZ ;  /* 0x000000ff09077210 */ /* 0x000fc60007ffe1ff */
[----:B------:R-:W-:Y:S02]  /*0230*/  IMAD.MOV.U32 R8, RZ, RZ, R10 ;  /* 0x000000ffff087224 */ /* 0x000fe400078e000a */
[----:B------:R-:W-:Y:S02]  /*0240*/  IMAD R11, R0, R7, R11 ;  /* 0x00000007000b7224 */ /* 0x000fe400078e020b */
[----:B------:R-:W-:-:S03]  /*0250*/  IMAD.HI.U32 R6, R6, R8, RZ ;  /* 0x0000000806067227 */ /* 0x000fc600078e00ff */
[----:B------:R-:W-:Y:S01]  /*0260*/  ISETP.GE.U32.AND P1, PT, R11, R0, PT ;  /* 0x000000000b00720c */ /* 0x000fe20003f26070 */
[----:B------:R-:W-:-:S04]  /*0270*/  IMAD.MOV R6, RZ, RZ, -R6 ;  /* 0x000000ffff067224 */ /* 0x000fc800078e0a06 */
[C---:B------:R-:W-:Y:S02]  /*0280*/  IMAD R8, R5.reuse, R6, R8 ;  /* 0x0000000605087224 */ /* 0x040fe400078e0208 */
[----:B------:R-:W0:Y:S03]  /*0290*/  LDC.64 R6, c[0x0][0x390] ;  /* 0x0000e400ff067b82 */ /* 0x000e260000000a00 */
[----:B------:R-:W-:-:S03]  /*02a0*/  ISETP.GT.U32.AND P0, PT, R5, R8, PT ;  /* 0x000000080500720c */ /* 0x000fc60003f04070 */
[-C--:B------:R-:W-:Y:S02]  /*02b0*/  @P1 IADD3 R11, PT, PT, R11, -R0.reuse, RZ ;  /* 0x800000000b0b1210 */ /* 0x080fe40007ffe0ff */
[----:B------:R-:W-:Y:S02]  /*02c0*/  @P1 IADD3 R9, PT, PT, R9, 0x1, RZ ;  /* 0x0000000109091810 */ /* 0x000fe40007ffe0ff */
[----:B------:R-:W-:Y:S02]  /*02d0*/  ISETP.GE.U32.AND P2, PT, R11, R0, PT ;  /* 0x000000000b00720c */ /* 0x000fe40003f46070 */
[----:B------:R-:W-:-:S04]  /*02e0*/  ISETP.NE.AND P1, PT, R4, RZ, PT ;  /* 0x000000ff0400720c */ /* 0x000fc80003f25270 */
[----:B------:R-:W-:-:S05]  /*02f0*/  @!P0 IMAD.IADD R8, R8, 0x1, -R5 ;  /* 0x0000000108088824 */ /* 0x000fca00078e0a05 */
[----:B------:R-:W-:Y:S02]  /*0300*/  ISETP.GT.U32.AND P0, PT, R5, R8, PT ;  /* 0x000000080500720c */ /* 0x000fe40003f04070 */
[----:B------:R-:W-:Y:S01]  /*0310*/  @P2 VIADD R9, R9, 0x1 ;  /* 0x0000000109092836 */ /* 0x000fe20000000000 */
[----:B------:R-:W-:Y:S02]  /*0320*/  @!P3 LOP3.LUT R9, RZ, R0, RZ, 0x33, !PT ;  /* 0x00000000ff09b212 */ /* 0x000fe400078e33ff */
[----:B------:R-:W-:-:S03]  /*0330*/  ISETP.GE.AND P2, PT, R3, RZ, PT ;  /* 0x000000ff0300720c */ /* 0x000fc60003f46270 */
[----:B------:R-:W-:-:S05]  /*0340*/  IMAD.IADD R9, R12, 0x1, R9 ;  /* 0x000000010c097824 */ /* 0x000fca00078e0209 */
[----:B------:R-:W-:Y:S02]  /*0350*/  @!P0 IADD3 R8, PT, PT, R8, -R5, RZ ;  /* 0x8000000508088210 */ /* 0x000fe40007ffe0ff */
[----:B------:R-:W-:-:S03]  /*0360*/  LOP3.LUT R5, R9, 0x3, RZ, 0xc0, !PT ;  /* 0x0000000309057812 */ /* 0x000fc600078ec0ff */
[----:B------:R-:W-:Y:S02]  /*0370*/  @!P2 IADD3 R8, PT, PT, -R8, RZ, RZ ;  /* 0x000000ff0808a210 */ /* 0x000fe40007ffe1ff */
[----:B------:R-:W-:Y:S02]  /*0380*/  ISETP.NE.AND P0, PT, R5, 0x3, PT ;  /* 0x000000030500780c */ /* 0x000fe40003f05270 */
[----:B------:R-:W-:Y:S02]  /*0390*/  @!P1 LOP3.LUT R8, RZ, R4, RZ, 0x33, !PT ;  /* 0x00000004ff089212 */ /* 0x000fe400078e33ff */
[----:B------:R-:W-:-:S03]  /*03a0*/  ISETP.GE.U32.AND P2, PT, R9, 0x3, PT ;  /* 0x000000030900780c */ /* 0x000fc60003f46070 */
[----:B0-----:R-:W-:-:S06]  /*03b0*/  IMAD.WIDE.U32 R4, R8, 0x4, R6 ;  /* 0x0000000408047825 */ /* 0x001fcc00078e0006 */
[----:B-1----:R-:W-:Y:S05]  /*03c0*/  @!P0 BRA `(.L_x_1) ;  /* 0x0000000000388947 */ /* 0x002fea0003800000 */
[----:B------:R-:W0:Y:S01]  /*03d0*/  LDC.64 R6, c[0x0][0x388] ;  /* 0x0000e200ff067b82 */ /* 0x000e220000000a00 */
[----:B------:R-:W-:-:S05]  /*03e0*/  VIADD R8, R9, 0x1 ;  /* 0x0000000109087836 */ /* 0x000fca0000000000 */
[----:B------:R-:W-:Y:S01]  /*03f0*/  LOP3.LUT R8, R8, 0x3, RZ, 0xc0, !PT ;  /* 0x0000000308087812 */ /* 0x000fe200078ec0ff */
[----:B0-----:R-:W-:-:S04]  /*0400*/  IMAD.WIDE.U32 R6, R3, 0x4, R6 ;  /* 0x0000000403067825 */ /* 0x001fc800078e0006 */
[C---:B------:R-:W-:Y:S01]  /*0410*/  IMAD R3, R8.reuse, R0, R3 ;  /* 0x0000000008037224 */ /* 0x040fe200078e0203 */
[----:B------:R-:W-:-:S07]  /*0420*/  IADD3 R8, PT, PT, -R8, RZ, RZ ;  /* 0x000000ff08087210 */ /* 0x000fce0007ffe1ff */
.L_x_2:
[----:B------:R-:W2:Y:S04]  /*0430*/  LDG.E R9, desc[UR4][R6.64] ;  /* 0x0000000406097981 */ /* 0x000ea8000c1e1900 */
[----:B------:R-:W2:Y:S01]  /*0440*/  LDG.E R10, desc[UR4][R4.64] ;  /* 0x00000004040a7981 */ /* 0x000ea2000c1e1900 */
[----:B------:R-:W-:-:S05]  /*0450*/  VIADD R8, R8, 0x1 ;  /* 0x0000000108087836 */ /* 0x000fca0000000000 */
[----:B------:R-:W-:Y:S01]  /*0460*/  ISETP.NE.AND P0, PT, R8, RZ, PT ;  /* 0x000000ff0800720c */ /* 0x000fe20003f05270 */
[----:B--2---:R-:W-:-:S05]  /*0470*/  IMAD R9, R9, R10, RZ ;  /* 0x0000000a09097224 */ /* 0x004fca00078e02ff */
[----:B------:R0:W-:Y:S02]  /*0480*/  STG.E desc[UR4][R6.64], R9 ;  /* 0x0000000906007986 */ /* 0x0001e4000c101904 */
[----:B0-----:R-:W-:-:S05]  /*0490*/  IMAD.WIDE.U32 R6, R0, 0x4, R6 ;  /* 0x0000000400067825 */ /* 0x001fca00078e0006 */
[----:B------:R-:W-:Y:S05]  /*04a0*/  @P0 BRA `(.L_x_2) ;  /* 0xfffffffc00e00947 */ /* 0x000fea000383ffff */
.L_x_1:
[----:B------:R-:W-:Y:S05]  /*04b0*/  BSYNC.RECONVERGENT B0 ;  /* 0x0000000000007941 */ /* 0x000fea0003800200 */
.L_x_0:
[----:B------:R-:W-:Y:S05]  /*04c0*/  @!P2 EXIT ;  /* 0x000000000000a94d */ /* 0x000fea0003800000 */
.L_x_3:
[----:B------:R-:W0:Y:S01]  /*04d0*/  LDC.64 R6, c[0x0][0x388] ;  /* 0x0000e200ff067b82 */ /* 0x000e220000000a00 */
[----:B------:R-:W2:Y:S01]  /*04e0*/  LDG.E R11, desc[UR4][R4.64] ;  /* 0x00000004040b7981 */ /* 0x000ea2000c1e1900 */
[----:B0-----:R-:W-:-:S05]  /*04f0*/  IMAD.WIDE.U32 R8, R3, 0x4, R6 ;  /* 0x0000000403087825 */ /* 0x001fca00078e0006 */
[----:B------:R-:W2:Y:S01]  /*0500*/  LDG.E R10, desc[UR4][R8.64] ;  /* 0x00000004080a7981 */ /* 0x000ea2000c1e1900 */
[----:B------:R-:W-:Y:S01]  /*0510*/  IADD3 R13, PT, PT, R0, R3, RZ ;  /* 0x00000003000d7210 */ /* 0x000fe20007ffe0ff */
[----:B--2---:R-:W-:-:S04]  /*0520*/  IMAD R3, R10, R11, RZ ;  /* 0x0000000b0a037224 */ /* 0x004fc800078e02ff */
[C---:B------:R-:W-:Y:S01]  /*0530*/  IMAD.WIDE.U32 R10, R13.reuse, 0x4, R6 ;  /* 0x000000040d0a7825 */ /* 0x040fe200078e0006 */
[----:B------:R0:W-:Y:S04]  /*0540*/  STG.E desc[UR4][R8.64], R3 ;  /* 0x0000000308007986 */ /* 0x0001e8000c101904 */
[----:B------:R-:W2:Y:S04]  /*0550*/  LDG.E R15, desc[UR4][R4.64] ;  /* 0x00000004040f7981 */ /* 0x000ea8000c1e1900 */
[----:B------:R-:W2:Y:S01]  /*0560*/  LDG.E R12, desc[UR4][R10.64] ;  /* 0x000000040a0c7981 */ /* 0x000ea2000c1e1900 */
[----:B------:R-:W-:-:S02]  /*0570*/  IMAD.IADD R17, R13, 0x1, R0 ;  /* 0x000000010d117824 */ /* 0x000fc400078e0200 */
[----:B--2---:R-:W-:Y:S02]  /*0580*/  IMAD R15, R12, R15, RZ ;  /* 0x0000000f0c0f7224 */ /* 0x004fe400078e02ff */
[----:B------:R-:W-:-:S03]  /*0590*/  IMAD.WIDE.U32 R12, R17, 0x4, R6 ;  /* 0x00000004110c7825 */ /* 0x000fc600078e0006 */
[----:B------:R1:W-:Y:S04]  /*05a0*/  STG.E desc[UR4][R10.64], R15 ;  /* 0x0000000f0a007986 */ /* 0x0003e8000c101904 */
[----:B------:R-:W2:Y:S04]  /*05b0*/  LDG.E R19, desc[UR4][R4.64] ;  /* 0x0000000404137981 */ /* 0x000ea8000c1e1900 */
[----:B------:R-:W2:Y:S01]  /*05c0*/  LDG.E R14, desc[UR4][R12.64] ;  /* 0x000000040c0e7981 */ /* 0x000ea2000c1e1900 */
[----:B------:R-:W-:-:S05]  /*05d0*/  IADD3 R17, PT, PT, R17, R0, RZ ;  /* 0x0000000011117210 */ /* 0x000fca0007ffe0ff */
[----:B------:R-:W-:-:S04]  /*05e0*/  IMAD.WIDE.U32 R6, R17, 0x4, R6 ;  /* 0x0000000411067825 */ /* 0x000fc800078e0006 */
[----:B--2---:R-:W-:-:S05]  /*05f0*/  IMAD R19, R14, R19, RZ ;  /* 0x000000130e137224 */ /* 0x004fca00078e02ff */
[----:B------:R1:W-:Y:S04]  /*0600*/  STG.E desc[UR4][R12.64], R19 ;  /* 0x000000130c007986 */ /* 0x0003e8000c101904 */
[----:B0-----:R-:W2:Y:S04]  /*0610*/  LDG.E R3, desc[UR4][R6.64] ;  /* 0x0000000406037981 */ /* 0x001ea8000c1e1900 */
[----:B------:R-:W2:Y:S02]  /*0620*/  LDG.E R8, desc[UR4][R4.64] ;  /* 0x0000000404087981 */ /* 0x000ea4000c1e1900 */
[----:B--2---:R-:W-:Y:S01]  /*0630*/  IMAD R9, R3, R8, RZ ;  /* 0x0000000803097224 */ /* 0x004fe200078e02ff */
[----:B------:R-:W-:-:S04]  /*0640*/  IADD3 R3, PT, PT, R17, R0, RZ ;  /* 0x0000000011037210 */ /* 0x000fc80007ffe0ff */
[----:B------:R1:W-:Y:S01]  /*0650*/  STG.E desc[UR4][R6.64], R9 ;  /* 0x0000000906007986 */ /* 0x0003e2000c101904 */
[----:B------:R-:W-:-:S13]  /*0660*/  ISETP.GE.AND P0, PT, R3, R2, PT ;  /* 0x000000020300720c */ /* 0x000fda0003f06270 */
[----:B-1----:R-:W-:Y:S05]  /*0670*/  @!P0 BRA `(.L_x_3) ;  /* 0xfffffffc00948947 */ /* 0x002fea000383ffff */
[----:B------:R-:W-:Y:S05]  /*0680*/  EXIT ;  /* 0x000000000000794d */ /* 0x000fea0003800000 */
.L_x_4:
[----:B------:R-:W-:-:S00]  /*0690*/  BRA `(.L_x_4) ;  /* 0xfffffffc00fc7947 */ /* 0x000fc0000383ffff */
[----:B------:R-:W-:-:S00]  /*06a0*/  NOP ;  /* 0x0000000000007918 */ /* 0x000fc00000000000 */
        /* <DEDUP_REMOVED lines=13> */
.L_x_5:


//--------------------- .nv.shared.reserved.0     --------------------------
	.section	.nv.shared.reserved.0,"aw",@nobits
	.weak		__nv_reservedSMEM_offset_0_alias
	.size		__nv_reservedSMEM_offset_0_alias, 0, 64
	.other		__nv_reservedSMEM_offset_0_alias,@"STO_CUDA_RESERVED_SHARED STV_DEFAULT"
__nv_reservedSMEM_offset_0_alias:
	.zero		0
	.zero		64


//--------------------- .nv.constant0._Z14multiplicationiiPiS_ --------------------------
	.section	.nv.constant0._Z14multiplicationiiPiS_,"a",@progbits
	.sectionflags	@""
	.align	4
.nv.constant0._Z14multiplicationiiPiS_:
	.zero		920


//--------------------- SYMBOLS --------------------------

	.type		.nv.reservedSmem.offset0,@object
	.size		.nv.reservedSmem.offset0,0x4
